//
// Generated by NVIDIA NVVM Compiler
//
// Compiler Build ID: CL-36424714
// Cuda compilation tools, release 13.0, V13.0.88
// Based on NVVM 20.0.0
//

.version 9.0
.target sm_100
.address_size 64

	// .globl	_Z9addKernelPiPKiS1_

.visible .entry _Z9addKernelPiPKiS1_(
	.param .u64 .ptr .align 1 _Z9addKernelPiPKiS1__param_0,
	.param .u64 .ptr .align 1 _Z9addKernelPiPKiS1__param_1,
	.param .u64 .ptr .align 1 _Z9addKernelPiPKiS1__param_2
)
{


	ret;

}
	// .globl	_Z20kernel_suma_vectoresPKfS0_Pfi
.visible .entry _Z20kernel_suma_vectoresPKfS0_Pfi(
	.param .u64 .ptr .align 1 _Z20kernel_suma_vectoresPKfS0_Pfi_param_0,
	.param .u64 .ptr .align 1 _Z20kernel_suma_vectoresPKfS0_Pfi_param_1,
	.param .u64 .ptr .align 1 _Z20kernel_suma_vectoresPKfS0_Pfi_param_2,
	.param .u32 _Z20kernel_suma_vectoresPKfS0_Pfi_param_3
)
{
	.reg .b32 	%r<5>;
	.reg .b32 	%f<4>;
	.reg .b64 	%rd<11>;

	ld.param.u64 	%rd1, [_Z20kernel_suma_vectoresPKfS0_Pfi_param_0];
	ld.param.u64 	%rd2, [_Z20kernel_suma_vectoresPKfS0_Pfi_param_1];
	ld.param.u64 	%rd3, [_Z20kernel_suma_vectoresPKfS0_Pfi_param_2];
	cvta.to.global.u64 	%rd4, %rd3;
	cvta.to.global.u64 	%rd5, %rd2;
	cvta.to.global.u64 	%rd6, %rd1;
	mov.u32 	%r1, %ntid.x;
	mov.u32 	%r2, %ctaid.x;
	mov.u32 	%r3, %tid.x;
	mad.lo.s32 	%r4, %r1, %r2, %r3;
	mul.wide.s32 	%rd7, %r4, 4;
	add.s64 	%rd8, %rd6, %rd7;
	ld.global.f32 	%f1, [%rd8];
	add.s64 	%rd9, %rd5, %rd7;
	ld.global.f32 	%f2, [%rd9];
	add.f32 	%f3, %f1, %f2;
	add.s64 	%rd10, %rd4, %rd7;
	st.global.f32 	[%rd10], %f3;
	ret;

}


// ===== COMPILED SASS (sm_100) =====

	.target	sm_100

	.elftype	@"ET_EXEC"


//--------------------- .note.nv.tkinfo           --------------------------
	.section	.note.nv.tkinfo,"",@"SHT_NOTE"
	.sectionflags	@"SHF_NOTE_NV_TKINFO"
	.tkinfo
        /*0018*/ 	.word	0x00000002
        /*0030*/ 	.string	""
        /*0030*/ 	.string	"ptxas"
        /*0030*/ 	.string	"Cuda compilation tools, release 13.0, V13.0.88"
        /*0030*/ 	.string	"Build cuda_13.0.r13.0/compiler.36424714_0"
        /*0030*/ 	.string	"-arch sm_100 -m 64 "



//--------------------- .note.nv.cuinfo           --------------------------
	.section	.note.nv.cuinfo,"",@"SHT_NOTE"
	.sectionflags	@"SHF_NOTE_NV_CUINFO"
        /*0018*/ 	.short	0x0002
        /*001a*/ 	.short	0x0064
        /*001c*/ 	.short	0x0082
	.zero		2


//--------------------- .nv.info                  --------------------------
	.section	.nv.info,"",@"SHT_CUDA_INFO"
	.align	4


	//----- nvinfo : EIATTR_REGCOUNT
	.align		4
        /*0000*/ 	.byte	0x04, 0x2f
        /*0002*/ 	.short	(.L_1 - .L_0)
	.align		4
.L_0:
        /*0004*/ 	.word	index@(_Z9addKernelPiPKiS1_)
        /*0008*/ 	.word	0x00000004


	//----- nvinfo : EIATTR_FRAME_SIZE
	.align		4
.L_1:
        /*000c*/ 	.byte	0x04, 0x11
        /*000e*/ 	.short	(.L_3 - .L_2)
	.align		4
.L_2:
        /*0010*/ 	.word	index@(_Z9addKernelPiPKiS1_)
        /*0014*/ 	.word	0x00000000


	//----- nvinfo : EIATTR_REGCOUNT
	.align		4
.L_3:
        /*0018*/ 	.byte	0x04, 0x2f
        /*001a*/ 	.short	(.L_5 - .L_4)
	.align		4
.L_4:
        /*001c*/ 	.word	index@(_Z20kernel_suma_vectoresPKfS0_Pfi)
        /*0020*/ 	.word	0x0000000c


	//----- nvinfo : EIATTR_FRAME_SIZE
	.align		4
.L_5:
        /*0024*/ 	.byte	0x04, 0x11
        /*0026*/ 	.short	(.L_7 - .L_6)
	.align		4
.L_6:
        /*0028*/ 	.word	index@(_Z20kernel_suma_vectoresPKfS0_Pfi)
        /*002c*/ 	.word	0x00000000


	//----- nvinfo : EIATTR_MIN_STACK_SIZE
	.align		4
.L_7:
        /*0030*/ 	.byte	0x04, 0x12
        /*0032*/ 	.short	(.L_9 - .L_8)
	.align		4
.L_8:
        /*0034*/ 	.word	index@(_Z20kernel_suma_vectoresPKfS0_Pfi)
        /*0038*/ 	.word	0x00000000


	//----- nvinfo : EIATTR_MIN_STACK_SIZE
	.align		4
.L_9:
        /*003c*/ 	.byte	0x04, 0x12
        /*003e*/ 	.short	(.L_11 - .L_10)
	.align		4
.L_10:
        /*0040*/ 	.word	index@(_Z9addKernelPiPKiS1_)
        /*0044*/ 	.word	0x00000000
.L_11:


//--------------------- .nv.compat                --------------------------
	.section	.nv.compat,"",@"SHT_CUDA_COMPAT_INFO"
	.align	4
        /*0000*/ 	.byte	0x02, 0x09, 0x00, 0x00, 0x02, 0x02, 0x01, 0x00, 0x02, 0x05, 0x05, 0x00, 0x03, 0x07, 0x01, 0x01
        /*0010*/ 	.byte	0x02, 0x03, 0x00, 0x00, 0x02, 0x06, 0x01, 0x00, 0x04, 0x0b, 0x08, 0x00, 0x09, 0x00, 0x00, 0x00
        /*0020*/ 	.byte	0x00, 0x00, 0x00, 0x00


//--------------------- .nv.info._Z20kernel_suma_vectoresPKfS0_Pfi --------------------------
	.section	.nv.info._Z20kernel_suma_vectoresPKfS0_Pfi,"",@"SHT_CUDA_INFO"
	.sectionflags	@""
	.align	4


	//----- nvinfo : EIATTR_CUDA_API_VERSION
	.align		4
        /*0000*/ 	.byte	0x04, 0x37
        /*0002*/ 	.short	(.L_13 - .L_12)
.L_12:
        /*0004*/ 	.word	0x00000082


	//----- nvinfo : EIATTR_KPARAM_INFO
	.align		4
.L_13:
        /*0008*/ 	.byte	0x04, 0x17
        /*000a*/ 	.short	(.L_15 - .L_14)
.L_14:
        /*000c*/ 	.word	0x00000000
        /*0010*/ 	.short	0x0003
        /*0012*/ 	.short	0x0018
        /*0014*/ 	.byte	0x00, 0xf0, 0x11, 0x00


	//----- nvinfo : EIATTR_KPARAM_INFO
	.align		4
.L_15:
        /*0018*/ 	.byte	0x04, 0x17
        /*001a*/ 	.short	(.L_17 - .L_16)
.L_16:
        /*001c*/ 	.word	0x00000000
        /*0020*/ 	.short	0x0002
        /*0022*/ 	.short	0x0010
        /*0024*/ 	.byte	0x00, 0xf5, 0x21, 0x00


	//----- nvinfo : EIATTR_KPARAM_INFO
	.align		4
.L_17:
        /*0028*/ 	.byte	0x04, 0x17
        /*002a*/ 	.short	(.L_19 - .L_18)
.L_18:
        /*002c*/ 	.word	0x00000000
        /*0030*/ 	.short	0x0001
        /*0032*/ 	.short	0x0008
        /*0034*/ 	.byte	0x00, 0xf5, 0x21, 0x00


	//----- nvinfo : EIATTR_KPARAM_INFO
	.align		4
.L_19:
        /*0038*/ 	.byte	0x04, 0x17
        /*003a*/ 	.short	(.L_21 - .L_20)
.L_20:
        /*003c*/ 	.word	0x00000000
        /*0040*/ 	.short	0x0000
        /*0042*/ 	.short	0x0000
        /*0044*/ 	.byte	0x00, 0xf5, 0x21, 0x00


	//----- nvinfo : EIATTR_SPARSE_MMA_MASK
	.align		4
.L_21:
        /*0048*/ 	.byte	0x03, 0x50
        /*004a*/ 	.short	0x0000


	//----- nvinfo : EIATTR_MAXREG_COUNT
	.align		4
        /*004c*/ 	.byte	0x03, 0x1b
        /*004e*/ 	.short	0x00ff


	//----- nvinfo : EIATTR_MERCURY_ISA_VERSION
	.align		4
        /*0050*/ 	.byte	0x03, 0x5f
        /*0052*/ 	.short	0x0101


	//----- nvinfo : EIATTR_VRC_CTA_INIT_COUNT
	.align		4
        /*0054*/ 	.byte	0x02, 0x4a
	.zero		1
	.zero		1


	//----- nvinfo : EIATTR_EXIT_INSTR_OFFSETS
	.align		4
        /*0058*/ 	.byte	0x04, 0x1c
        /*005a*/ 	.short	(.L_23 - .L_22)


	//   ....[0]....
.L_22:
        /*005c*/ 	.word	0x00000100


	//----- nvinfo : EIATTR_CBANK_PARAM_SIZE
	.align		4
.L_23:
        /*0060*/ 	.byte	0x03, 0x19
        /*0062*/ 	.short	0x001c


	//----- nvinfo : EIATTR_PARAM_CBANK
	.align		4
        /*0064*/ 	.byte	0x04, 0x0a
        /*0066*/ 	.short	(.L_25 - .L_24)
	.align		4
.L_24:
        /*0068*/ 	.word	index@(.nv.constant0._Z20kernel_suma_vectoresPKfS0_Pfi)
        /*006c*/ 	.short	0x0380
        /*006e*/ 	.short	0x001c


	//----- nvinfo : EIATTR_SW_WAR
	.align		4
.L_25:
        /*0070*/ 	.byte	0x04, 0x36
        /*0072*/ 	.short	(.L_27 - .L_26)
.L_26:
        /*0074*/ 	.word	0x00000008
.L_27:


//--------------------- .nv.info._Z9addKernelPiPKiS1_ --------------------------
	.section	.nv.info._Z9addKernelPiPKiS1_,"",@"SHT_CUDA_INFO"
	.sectionflags	@""
	.align	4


	//----- nvinfo : EIATTR_CUDA_API_VERSION
	.align		4
        /*0000*/ 	.byte	0x04, 0x37
        /*0002*/ 	.short	(.L_29 - .L_28)
.L_28:
        /*0004*/ 	.word	0x00000082


	//----- nvinfo : EIATTR_KPARAM_INFO
	.align		4
.L_29:
        /*0008*/ 	.byte	0x04, 0x17
        /*000a*/ 	.short	(.L_31 - .L_30)
.L_30:
        /*000c*/ 	.word	0x00000000
        /*0010*/ 	.short	0x0002
        /*0012*/ 	.short	0x0010
        /*0014*/ 	.byte	0x00, 0xf5, 0x21, 0x00


	//----- nvinfo : EIATTR_KPARAM_INFO
	.align		4
.L_31:
        /*0018*/ 	.byte	0x04, 0x17
        /*001a*/ 	.short	(.L_33 - .L_32)
.L_32:
        /*001c*/ 	.word	0x00000000
        /*0020*/ 	.short	0x0001
        /*0022*/ 	.short	0x0008
        /*0024*/ 	.byte	0x00, 0xf5, 0x21, 0x00


	//----- nvinfo : EIATTR_KPARAM_INFO
	.align		4
.L_33:
        /*0028*/ 	.byte	0x04, 0x17
        /*002a*/ 	.short	(.L_35 - .L_34)
.L_34:
        /*002c*/ 	.word	0x00000000
        /*0030*/ 	.short	0x0000
        /*0032*/ 	.short	0x0000
        /*0034*/ 	.byte	0x00, 0xf5, 0x21, 0x00


	//----- nvinfo : EIATTR_SPARSE_MMA_MASK
	.align		4
.L_35:
        /*0038*/ 	.byte	0x03, 0x50
        /*003a*/ 	.short	0x0000


	//----- nvinfo : EIATTR_MAXREG_COUNT
	.align		4
        /*003c*/ 	.byte	0x03, 0x1b
        /*003e*/ 	.short	0x00ff


	//----- nvinfo : EIATTR_MERCURY_ISA_VERSION
	.align		4
        /*0040*/ 	.byte	0x03, 0x5f
        /*0042*/ 	.short	0x0101


	//----- nvinfo : EIATTR_VRC_CTA_INIT_COUNT
	.align		4
        /*0044*/ 	.byte	0x02, 0x4a
	.zero		1
	.zero		1


	//----- nvinfo : EIATTR_EXIT_INSTR_OFFSETS
	.align		4
        /*0048*/ 	.byte	0x04, 0x1c
        /*004a*/ 	.short	(.L_37 - .L_36)


	//   ....[0]....
.L_36:
        /*004c*/ 	.word	0x00000010


	//----- nvinfo : EIATTR_CBANK_PARAM_SIZE
	.align		4
.L_37:
        /*0050*/ 	.byte	0x03, 0x19
        /*0052*/ 	.short	0x0018


	//----- nvinfo : EIATTR_PARAM_CBANK
	.align		4
        /*0054*/ 	.byte	0x04, 0x0a
        /*0056*/ 	.short	(.L_39 - .L_38)
	.align		4
.L_38:
        /*0058*/ 	.word	index@(.nv.constant0._Z9addKernelPiPKiS1_)
        /*005c*/ 	.short	0x0380
        /*005e*/ 	.short	0x0018


	//----- nvinfo : EIATTR_SW_WAR
	.align		4
.L_39:
        /*0060*/ 	.byte	0x04, 0x36
        /*0062*/ 	.short	(.L_41 - .L_40)
.L_40:
        /*0064*/ 	.word	0x00000008
.L_41:


//--------------------- .nv.callgraph             --------------------------
	.section	.nv.callgraph,"",@"SHT_CUDA_CALLGRAPH"
	.align	4
	.sectionentsize	8
	.align		4
        /*0000*/ 	.word	0x00000000
	.align		4
        /*0004*/ 	.word	0xffffffff
	.align		4
        /*0008*/ 	.word	0x00000000
	.align		4
        /*000c*/ 	.word	0xfffffffe
	.align		4
        /*0010*/ 	.word	0x00000000
	.align		4
        /*0014*/ 	.word	0xfffffffd
	.align		4
        /*0018*/ 	.word	0x00000000
	.align		4
        /*001c*/ 	.word	0xfffffffc


//--------------------- .text._Z20kernel_suma_vectoresPKfS0_Pfi --------------------------
	.section	.text._Z20kernel_suma_vectoresPKfS0_Pfi,"ax",@progbits
	.align	128
        .global         _Z20kernel_suma_vectoresPKfS0_Pfi
        .type           _Z20kernel_suma_vectoresPKfS0_Pfi,@function
        .size           _Z20kernel_suma_vectoresPKfS0_Pfi,(.L_x_2 - _Z20kernel_suma_vectoresPKfS0_Pfi)
        .other          _Z20kernel_suma_vectoresPKfS0_Pfi,@"STO_CUDA_ENTRY STV_DEFAULT"
_Z20kernel_suma_vectoresPKfS0_Pfi:
.text._Z20kernel_suma_vectoresPKfS0_Pfi:
[----:B------:R-:W-:Y:S01]  /*0000*/  LDC R1, c[0x0][0x37c] ;  /* 0x0000df00ff017b82 */ /* 0x000fe20000000800 */
[----:B------:R-:W0:Y:S07]  /*0010*/  S2R R9, SR_CTAID.X ;  /* 0x0000000000097919 */ /* 0x000e2e0000002500 */
[----:B------:R-:W1:Y:S01]  /*0020*/  LDC.64 R2, c[0x0][0x380] ;  /* 0x0000e000ff027b82 */ /* 0x000e620000000a00 */
[----:B------:R-:W0:Y:S01]  /*0030*/  LDCU UR6, c[0x0][0x360] ;  /* 0x00006c00ff0677ac */ /* 0x000e220008000800 */
[----:B------:R-:W0:Y:S01]  /*0040*/  S2R R0, SR_TID.X ;  /* 0x0000000000007919 */ /* 0x000e220000002100 */
[----:B------:R-:W2:Y:S05]  /*0050*/  LDCU.64 UR4, c[0x0][0x358] ;  /* 0x00006b00ff0477ac */ /* 0x000eaa0008000a00 */
[----:B------:R-:W3:Y:S08]  /*0060*/  LDC.64 R4, c[0x0][0x388] ;  /* 0x0000e200ff047b82 */ /* 0x000ef00000000a00 */
[----:B------:R-:W4:Y:S01]  /*0070*/  LDC.64 R6, c[0x0][0x390] ;  /* 0x0000e400ff067b82 */ /* 0x000f220000000a00 */
[----:B0-----:R-:W-:-:S04]  /*0080*/  IMAD R9, R9, UR6, R0 ;  /* 0x0000000609097c24 */ /* 0x001fc8000f8e0200 */
[----:B-1----:R-:W-:-:S04]  /*0090*/  IMAD.WIDE R2, R9, 0x4, R2 ;  /* 0x0000000409027825 */ /* 0x002fc800078e0202 */
[C---:B---3--:R-:W-:Y:S02]  /*00a0*/  IMAD.WIDE R4, R9.reuse, 0x4, R4 ;  /* 0x0000000409047825 */ /* 0x048fe400078e0204 */
[----:B--2---:R-:W2:Y:S04]  /*00b0*/  LDG.E R2, desc[UR4][R2.64] ;  /* 0x0000000402027981 */ /* 0x004ea8000c1e1900 */
[----:B------:R-:W2:Y:S01]  /*00c0*/  LDG.E R5, desc[UR4][R4.64] ;  /* 0x0000000404057981 */ /* 0x000ea2000c1e1900 */
[----:B----4-:R-:W-:-:S04]  /*00d0*/  IMAD.WIDE R6, R9, 0x4, R6 ;  /* 0x0000000409067825 */ /* 0x010fc800078e0206 */
[----:B--2---:R-:W-:-:S05]  /*00e0*/  FADD R9, R2, R5 ;  /* 0x0000000502097221 */ /* 0x004fca0000000000 */
[----:B------:R-:W-:Y:S01]  /*00f0*/  STG.E desc[UR4][R6.64], R9 ;  /* 0x0000000906007986 */ /* 0x000fe2000c101904 */
[----:B------:R-:W-:Y:S05]  /*0100*/  EXIT ;  /* 0x000000000000794d */ /* 0x000fea0003800000 */
.L_x_0:
[----:B------:R-:W-:-:S00]  /*0110*/  BRA `(.L_x_0) ;  /* 0xfffffffc00fc7947 */ /* 0x000fc0000383ffff */
[----:B------:R-:W-:-:S00]  /*0120*/  NOP ;  /* 0x0000000000007918 */ /* 0x000fc00000000000 */
        /* <DEDUP_REMOVED lines=13> */
.L_x_2:


//--------------------- .text._Z9addKernelPiPKiS1_ --------------------------
	.section	.text._Z9addKernelPiPKiS1_,"ax",@progbits
	.align	128
        .global         _Z9addKernelPiPKiS1_
        .type           _Z9addKernelPiPKiS1_,@function
        .size           _Z9addKernelPiPKiS1_,(.L_x_3 - _Z9addKernelPiPKiS1_)
        .other          _Z9addKernelPiPKiS1_,@"STO_CUDA_ENTRY STV_DEFAULT"
_Z9addKernelPiPKiS1_:
.text._Z9addKernelPiPKiS1_:
[----:B------:R-:W-:Y:S01]  /*0000*/  LDC R1, c[0x0][0x37c] ;  /* 0x0000df00ff017b82 */ /* 0x000fe20000000800 */
[----:B------:R-:W-:Y:S05]  /*0010*/  EXIT ;  /* 0x000000000000794d */ /* 0x000fea0003800000 */
.L_x_1:
        /* <DEDUP_REMOVED lines=14> */
.L_x_3:


//--------------------- .nv.shared.reserved.0     --------------------------
	.section	.nv.shared.reserved.0,"aw",@nobits
	.weak		__nv_reservedSMEM_offset_0_alias
	.size		__nv_reservedSMEM_offset_0_alias, 0, 64
	.other		__nv_reservedSMEM_offset_0_alias,@"STO_CUDA_RESERVED_SHARED STV_DEFAULT"
__nv_reservedSMEM_offset_0_alias:
	.zero		0
	.zero		64


//--------------------- .nv.constant0._Z20kernel_suma_vectoresPKfS0_Pfi --------------------------
	.section	.nv.constant0._Z20kernel_suma_vectoresPKfS0_Pfi,"a",@progbits
	.sectionflags	@""
	.align	4
.nv.constant0._Z20kernel_suma_vectoresPKfS0_Pfi:
	.zero		924


//--------------------- .nv.constant0._Z9addKernelPiPKiS1_ --------------------------
	.section	.nv.constant0._Z9addKernelPiPKiS1_,"a",@progbits
	.sectionflags	@""
	.align	4
.nv.constant0._Z9addKernelPiPKiS1_:
	.zero		920


//--------------------- SYMBOLS --------------------------

	.type		.nv.reservedSmem.offset0,@object
	.size		.nv.reservedSmem.offset0,0x4
